//
// Generated by NVIDIA NVVM Compiler
//
// Compiler Build ID: CL-36424714
// Cuda compilation tools, release 13.0, V13.0.88
// Based on NVVM 20.0.0
//

.version 9.0
.target sm_100
.address_size 64

	// .globl	_Z10copy_arrayPfS_

.visible .entry _Z10copy_arrayPfS_(
	.param .u64 .ptr .align 1 _Z10copy_arrayPfS__param_0,
	.param .u64 .ptr .align 1 _Z10copy_arrayPfS__param_1
)
{
	.reg .b32 	%r<5>;
	.reg .b32 	%f<2>;
	.reg .b64 	%rd<8>;

	ld.param.u64 	%rd1, [_Z10copy_arrayPfS__param_0];
	ld.param.u64 	%rd2, [_Z10copy_arrayPfS__param_1];
	cvta.to.global.u64 	%rd3, %rd2;
	cvta.to.global.u64 	%rd4, %rd1;
	mov.u32 	%r1, %ctaid.x;
	mov.u32 	%r2, %ntid.x;
	mov.u32 	%r3, %tid.x;
	mad.lo.s32 	%r4, %r1, %r2, %r3;
	mul.wide.s32 	%rd5, %r4, 4;
	add.s64 	%rd6, %rd4, %rd5;
	ld.global.f32 	%f1, [%rd6];
	add.s64 	%rd7, %rd3, %rd5;
	st.global.f32 	[%rd7], %f1;
	ret;

}
	// .globl	_Z17prefix_sum_extendPfii
.visible .entry _Z17prefix_sum_extendPfii(
	.param .u64 .ptr .align 1 _Z17prefix_sum_extendPfii_param_0,
	.param .u32 _Z17prefix_sum_extendPfii_param_1,
	.param .u32 _Z17prefix_sum_extendPfii_param_2
)
{
	.reg .pred 	%p<3>;
	.reg .b32 	%r<11>;
	.reg .b32 	%f<3>;
	.reg .b64 	%rd<9>;

	ld.param.u64 	%rd2, [_Z17prefix_sum_extendPfii_param_0];
	ld.param.u32 	%r2, [_Z17prefix_sum_extendPfii_param_1];
	ld.param.u32 	%r3, [_Z17prefix_sum_extendPfii_param_2];
	cvta.to.global.u64 	%rd1, %rd2;
	mov.u32 	%r4, %ctaid.x;
	mov.u32 	%r5, %ntid.x;
	mov.u32 	%r6, %tid.x;
	mad.lo.s32 	%r1, %r4, %r5, %r6;
	setp.eq.s32 	%p1, %r1, 0;
	@%p1 bra 	$L__BB1_4;
	shl.b32 	%r7, %r1, 1;
	add.s32 	%r8, %r3, %r7;
	mul.wide.s32 	%rd3, %r8, 4;
	add.s64 	%rd4, %rd1, %rd3;
	ld.global.f32 	%f1, [%rd4+-4];
	ld.global.f32 	%f2, [%rd4];
	setp.leu.f32 	%p2, %f1, %f2;
	@%p2 bra 	$L__BB1_3;
	add.s32 	%r10, %r2, %r1;
	mul.wide.s32 	%rd7, %r10, 4;
	add.s64 	%rd8, %rd1, %rd7;
	st.global.f32 	[%rd8], %f2;
	bra.uni 	$L__BB1_4;
$L__BB1_3:
	add.s32 	%r9, %r2, %r1;
	mul.wide.s32 	%rd5, %r9, 4;
	add.s64 	%rd6, %rd1, %rd5;
	st.global.f32 	[%rd6], %f1;
$L__BB1_4:
	ret;

}
	// .globl	_Z15prefix_sum_dropPfS_ii
.visible .entry _Z15prefix_sum_dropPfS_ii(
	.param .u64 .ptr .align 1 _Z15prefix_sum_dropPfS_ii_param_0,
	.param .u64 .ptr .align 1 _Z15prefix_sum_dropPfS_ii_param_1,
	.param .u32 _Z15prefix_sum_dropPfS_ii_param_2,
	.param .u32 _Z15prefix_sum_dropPfS_ii_param_3
)
{
	.reg .pred 	%p<5>;
	.reg .b32 	%r<15>;
	.reg .b32 	%f<5>;
	.reg .b64 	%rd<20>;

	ld.param.u64 	%rd3, [_Z15prefix_sum_dropPfS_ii_param_0];
	ld.param.u64 	%rd4, [_Z15prefix_sum_dropPfS_ii_param_1];
	ld.param.u32 	%r3, [_Z15prefix_sum_dropPfS_ii_param_2];
	ld.param.u32 	%r4, [_Z15prefix_sum_dropPfS_ii_param_3];
	cvta.to.global.u64 	%rd1, %rd4;
	cvta.to.global.u64 	%rd2, %rd3;
	mov.u32 	%r5, %ctaid.x;
	mov.u32 	%r6, %ntid.x;
	mov.u32 	%r7, %tid.x;
	mad.lo.s32 	%r1, %r5, %r6, %r7;
	setp.eq.s32 	%p1, %r1, 0;
	@%p1 bra 	$L__BB2_8;
	setp.ne.s32 	%p2, %r1, 1;
	@%p2 bra 	$L__BB2_3;
	mul.wide.s32 	%rd5, %r3, 4;
	add.s64 	%rd6, %rd2, %rd5;
	ld.global.f32 	%f3, [%rd6+4];
	add.s64 	%rd7, %rd1, %rd5;
	st.global.f32 	[%rd7+4], %f3;
	bra.uni 	$L__BB2_8;
$L__BB2_3:
	and.b32  	%r8, %r1, 1;
	setp.eq.b32 	%p3, %r8, 1;
	@%p3 bra 	$L__BB2_5;
	shr.s32 	%r12, %r1, 1;
	add.s32 	%r13, %r4, %r12;
	mul.wide.s32 	%rd16, %r13, 4;
	add.s64 	%rd17, %rd1, %rd16;
	ld.global.f32 	%f4, [%rd17];
	add.s32 	%r14, %r3, %r1;
	mul.wide.s32 	%rd18, %r14, 4;
	add.s64 	%rd19, %rd1, %rd18;
	st.global.f32 	[%rd19], %f4;
	bra.uni 	$L__BB2_8;
$L__BB2_5:
	add.s32 	%r9, %r1, -1;
	shr.s32 	%r10, %r9, 1;
	add.s32 	%r11, %r4, %r10;
	mul.wide.s32 	%rd8, %r11, 4;
	add.s64 	%rd9, %rd1, %rd8;
	ld.global.f32 	%f1, [%rd9];
	add.s32 	%r2, %r3, %r1;
	mul.wide.s32 	%rd10, %r2, 4;
	add.s64 	%rd11, %rd2, %rd10;
	ld.global.f32 	%f2, [%rd11];
	setp.leu.f32 	%p4, %f1, %f2;
	@%p4 bra 	$L__BB2_7;
	add.s64 	%rd15, %rd1, %rd10;
	st.global.f32 	[%rd15], %f2;
	bra.uni 	$L__BB2_8;
$L__BB2_7:
	add.s64 	%rd13, %rd1, %rd10;
	st.global.f32 	[%rd13], %f1;
$L__BB2_8:
	ret;

}


// ===== COMPILED SASS (sm_100) =====

	.target	sm_100

	.elftype	@"ET_EXEC"


//--------------------- .note.nv.tkinfo           --------------------------
	.section	.note.nv.tkinfo,"",@"SHT_NOTE"
	.sectionflags	@"SHF_NOTE_NV_TKINFO"
	.tkinfo
        /*0018*/ 	.word	0x00000002
        /*0030*/ 	.string	""
        /*0030*/ 	.string	"ptxas"
        /*0030*/ 	.string	"Cuda compilation tools, release 13.0, V13.0.88"
        /*0030*/ 	.string	"Build cuda_13.0.r13.0/compiler.36424714_0"
        /*0030*/ 	.string	"-arch sm_100 -m 64 "



//--------------------- .note.nv.cuinfo           --------------------------
	.section	.note.nv.cuinfo,"",@"SHT_NOTE"
	.sectionflags	@"SHF_NOTE_NV_CUINFO"
        /*0018*/ 	.short	0x0002
        /*001a*/ 	.short	0x0064
        /*001c*/ 	.short	0x0082
	.zero		2


//--------------------- .nv.info                  --------------------------
	.section	.nv.info,"",@"SHT_CUDA_INFO"
	.align	4


	//----- nvinfo : EIATTR_REGCOUNT
	.align		4
        /*0000*/ 	.byte	0x04, 0x2f
        /*0002*/ 	.short	(.L_1 - .L_0)
	.align		4
.L_0:
        /*0004*/ 	.word	index@(_Z10copy_arrayPfS_)
        /*0008*/ 	.word	0x0000000a


	//----- nvinfo : EIATTR_FRAME_SIZE
	.align		4
.L_1:
        /*000c*/ 	.byte	0x04, 0x11
        /*000e*/ 	.short	(.L_3 - .L_2)
	.align		4
.L_2:
        /*0010*/ 	.word	index@(_Z10copy_arrayPfS_)
        /*0014*/ 	.word	0x00000000


	//----- nvinfo : EIATTR_REGCOUNT
	.align		4
.L_3:
        /*0018*/ 	.byte	0x04, 0x2f
        /*001a*/ 	.short	(.L_5 - .L_4)
	.align		4
.L_4:
        /*001c*/ 	.word	index@(_Z17prefix_sum_extendPfii)
        /*0020*/ 	.word	0x0000000c


	//----- nvinfo : EIATTR_FRAME_SIZE
	.align		4
.L_5:
        /*0024*/ 	.byte	0x04, 0x11
        /*0026*/ 	.short	(.L_7 - .L_6)
	.align		4
.L_6:
        /*0028*/ 	.word	index@(_Z17prefix_sum_extendPfii)
        /*002c*/ 	.word	0x00000000


	//----- nvinfo : EIATTR_REGCOUNT
	.align		4
.L_7:
        /*0030*/ 	.byte	0x04, 0x2f
        /*0032*/ 	.short	(.L_9 - .L_8)
	.align		4
.L_8:
        /*0034*/ 	.word	index@(_Z15prefix_sum_dropPfS_ii)
        /*0038*/ 	.word	0x0000000e


	//----- nvinfo : EIATTR_FRAME_SIZE
	.align		4
.L_9:
        /*003c*/ 	.byte	0x04, 0x11
        /*003e*/ 	.short	(.L_11 - .L_10)
	.align		4
.L_10:
        /*0040*/ 	.word	index@(_Z15prefix_sum_dropPfS_ii)
        /*0044*/ 	.word	0x00000000


	//----- nvinfo : EIATTR_MIN_STACK_SIZE
	.align		4
.L_11:
        /*0048*/ 	.byte	0x04, 0x12
        /*004a*/ 	.short	(.L_13 - .L_12)
	.align		4
.L_12:
        /*004c*/ 	.word	index@(_Z15prefix_sum_dropPfS_ii)
        /*0050*/ 	.word	0x00000000


	//----- nvinfo : EIATTR_MIN_STACK_SIZE
	.align		4
.L_13:
        /*0054*/ 	.byte	0x04, 0x12
        /*0056*/ 	.short	(.L_15 - .L_14)
	.align		4
.L_14:
        /*0058*/ 	.word	index@(_Z17prefix_sum_extendPfii)
        /*005c*/ 	.word	0x00000000


	//----- nvinfo : EIATTR_MIN_STACK_SIZE
	.align		4
.L_15:
        /*0060*/ 	.byte	0x04, 0x12
        /*0062*/ 	.short	(.L_17 - .L_16)
	.align		4
.L_16:
        /*0064*/ 	.word	index@(_Z10copy_arrayPfS_)
        /*0068*/ 	.word	0x00000000
.L_17:


//--------------------- .nv.compat                --------------------------
	.section	.nv.compat,"",@"SHT_CUDA_COMPAT_INFO"
	.align	4
        /*0000*/ 	.byte	0x02, 0x09, 0x00, 0x00, 0x02, 0x02, 0x01, 0x00, 0x02, 0x05, 0x05, 0x00, 0x03, 0x07, 0x01, 0x01
        /*0010*/ 	.byte	0x02, 0x03, 0x00, 0x00, 0x02, 0x06, 0x01, 0x00, 0x04, 0x0b, 0x08, 0x00, 0x09, 0x00, 0x00, 0x00
        /*0020*/ 	.byte	0x00, 0x00, 0x00, 0x00


//--------------------- .nv.info._Z15prefix_sum_dropPfS_ii --------------------------
	.section	.nv.info._Z15prefix_sum_dropPfS_ii,"",@"SHT_CUDA_INFO"
	.sectionflags	@""
	.align	4


	//----- nvinfo : EIATTR_CUDA_API_VERSION
	.align		4
        /*0000*/ 	.byte	0x04, 0x37
        /*0002*/ 	.short	(.L_19 - .L_18)
.L_18:
        /*0004*/ 	.word	0x00000082


	//----- nvinfo : EIATTR_KPARAM_INFO
	.align		4
.L_19:
        /*0008*/ 	.byte	0x04, 0x17
        /*000a*/ 	.short	(.L_21 - .L_20)
.L_20:
        /*000c*/ 	.word	0x00000000
        /*0010*/ 	.short	0x0003
        /*0012*/ 	.short	0x0014
        /*0014*/ 	.byte	0x00, 0xf0, 0x11, 0x00


	//----- nvinfo : EIATTR_KPARAM_INFO
	.align		4
.L_21:
        /*0018*/ 	.byte	0x04, 0x17
        /*001a*/ 	.short	(.L_23 - .L_22)
.L_22:
        /*001c*/ 	.word	0x00000000
        /*0020*/ 	.short	0x0002
        /*0022*/ 	.short	0x0010
        /*0024*/ 	.byte	0x00, 0xf0, 0x11, 0x00


	//----- nvinfo : EIATTR_KPARAM_INFO
	.align		4
.L_23:
        /*0028*/ 	.byte	0x04, 0x17
        /*002a*/ 	.short	(.L_25 - .L_24)
.L_24:
        /*002c*/ 	.word	0x00000000
        /*0030*/ 	.short	0x0001
        /*0032*/ 	.short	0x0008
        /*0034*/ 	.byte	0x00, 0xf5, 0x21, 0x00


	//----- nvinfo : EIATTR_KPARAM_INFO
	.align		4
.L_25:
        /*0038*/ 	.byte	0x04, 0x17
        /*003a*/ 	.short	(.L_27 - .L_26)
.L_26:
        /*003c*/ 	.word	0x00000000
        /*0040*/ 	.short	0x0000
        /*0042*/ 	.short	0x0000
        /*0044*/ 	.byte	0x00, 0xf5, 0x21, 0x00


	//----- nvinfo : EIATTR_SPARSE_MMA_MASK
	.align		4
.L_27:
        /*0048*/ 	.byte	0x03, 0x50
        /*004a*/ 	.short	0x0000


	//----- nvinfo : EIATTR_MAXREG_COUNT
	.align		4
        /*004c*/ 	.byte	0x03, 0x1b
        /*004e*/ 	.short	0x00ff


	//----- nvinfo : EIATTR_MERCURY_ISA_VERSION
	.align		4
        /*0050*/ 	.byte	0x03, 0x5f
        /*0052*/ 	.short	0x0101


	//----- nvinfo : EIATTR_VRC_CTA_INIT_COUNT
	.align		4
        /*0054*/ 	.byte	0x02, 0x4a
	.zero		1
	.zero		1


	//----- nvinfo : EIATTR_EXIT_INSTR_OFFSETS
	.align		4
        /*0058*/ 	.byte	0x04, 0x1c
        /*005a*/ 	.short	(.L_29 - .L_28)


	//   ....[0]....
.L_28:
        /*005c*/ 	.word	0x00000060


	//   ....[1]....
        /*0060*/ 	.word	0x00000110


	//   ....[2]....
        /*0064*/ 	.word	0x000001d0


	//   ....[3]....
        /*0068*/ 	.word	0x000002b0


	//   ....[4]....
        /*006c*/ 	.word	0x000002e0


	//----- nvinfo : EIATTR_CRS_STACK_SIZE
	.align		4
.L_29:
        /*0070*/ 	.byte	0x04, 0x1e
        /*0072*/ 	.short	(.L_31 - .L_30)
.L_30:
        /*0074*/ 	.word	0x00000000


	//----- nvinfo : EIATTR_CBANK_PARAM_SIZE
	.align		4
.L_31:
        /*0078*/ 	.byte	0x03, 0x19
        /*007a*/ 	.short	0x0018


	//----- nvinfo : EIATTR_PARAM_CBANK
	.align		4
        /*007c*/ 	.byte	0x04, 0x0a
        /*007e*/ 	.short	(.L_33 - .L_32)
	.align		4
.L_32:
        /*0080*/ 	.word	index@(.nv.constant0._Z15prefix_sum_dropPfS_ii)
        /*0084*/ 	.short	0x0380
        /*0086*/ 	.short	0x0018


	//----- nvinfo : EIATTR_SW_WAR
	.align		4
.L_33:
        /*0088*/ 	.byte	0x04, 0x36
        /*008a*/ 	.short	(.L_35 - .L_34)
.L_34:
        /*008c*/ 	.word	0x00000008
.L_35:


//--------------------- .nv.info._Z17prefix_sum_extendPfii --------------------------
	.section	.nv.info._Z17prefix_sum_extendPfii,"",@"SHT_CUDA_INFO"
	.sectionflags	@""
	.align	4


	//----- nvinfo : EIATTR_CUDA_API_VERSION
	.align		4
        /*0000*/ 	.byte	0x04, 0x37
        /*0002*/ 	.short	(.L_37 - .L_36)
.L_36:
        /*0004*/ 	.word	0x00000082


	//----- nvinfo : EIATTR_KPARAM_INFO
	.align		4
.L_37:
        /*0008*/ 	.byte	0x04, 0x17
        /*000a*/ 	.short	(.L_39 - .L_38)
.L_38:
        /*000c*/ 	.word	0x00000000
        /*0010*/ 	.short	0x0002
        /*0012*/ 	.short	0x000c
        /*0014*/ 	.byte	0x00, 0xf0, 0x11, 0x00


	//----- nvinfo : EIATTR_KPARAM_INFO
	.align		4
.L_39:
        /*0018*/ 	.byte	0x04, 0x17
        /*001a*/ 	.short	(.L_41 - .L_40)
.L_40:
        /*001c*/ 	.word	0x00000000
        /*0020*/ 	.short	0x0001
        /*0022*/ 	.short	0x0008
        /*0024*/ 	.byte	0x00, 0xf0, 0x11, 0x00


	//----- nvinfo : EIATTR_KPARAM_INFO
	.align		4
.L_41:
        /*0028*/ 	.byte	0x04, 0x17
        /*002a*/ 	.short	(.L_43 - .L_42)
.L_42:
        /*002c*/ 	.word	0x00000000
        /*0030*/ 	.short	0x0000
        /*0032*/ 	.short	0x0000
        /*0034*/ 	.byte	0x00, 0xf5, 0x21, 0x00


	//----- nvinfo : EIATTR_SPARSE_MMA_MASK
	.align		4
.L_43:
        /*0038*/ 	.byte	0x03, 0x50
        /*003a*/ 	.short	0x0000


	//----- nvinfo : EIATTR_MAXREG_COUNT
	.align		4
        /*003c*/ 	.byte	0x03, 0x1b
        /*003e*/ 	.short	0x00ff


	//----- nvinfo : EIATTR_MERCURY_ISA_VERSION
	.align		4
        /*0040*/ 	.byte	0x03, 0x5f
        /*0042*/ 	.short	0x0101


	//----- nvinfo : EIATTR_VRC_CTA_INIT_COUNT
	.align		4
        /*0044*/ 	.byte	0x02, 0x4a
	.zero		1
	.zero		1


	//----- nvinfo : EIATTR_EXIT_INSTR_OFFSETS
	.align		4
        /*0048*/ 	.byte	0x04, 0x1c
        /*004a*/ 	.short	(.L_45 - .L_44)


	//   ....[0]....
.L_44:
        /*004c*/ 	.word	0x00000060


	//   ....[1]....
        /*0050*/ 	.word	0x00000130


	//   ....[2]....
        /*0054*/ 	.word	0x00000180


	//----- nvinfo : EIATTR_CBANK_PARAM_SIZE
	.align		4
.L_45:
        /*0058*/ 	.byte	0x03, 0x19
        /*005a*/ 	.short	0x0010


	//----- nvinfo : EIATTR_PARAM_CBANK
	.align		4
        /*005c*/ 	.byte	0x04, 0x0a
        /*005e*/ 	.short	(.L_47 - .L_46)
	.align		4
.L_46:
        /*0060*/ 	.word	index@(.nv.constant0._Z17prefix_sum_extendPfii)
        /*0064*/ 	.short	0x0380
        /*0066*/ 	.short	0x0010


	//----- nvinfo : EIATTR_SW_WAR
	.align		4
.L_47:
        /*0068*/ 	.byte	0x04, 0x36
        /*006a*/ 	.short	(.L_49 - .L_48)
.L_48:
        /*006c*/ 	.word	0x00000008
.L_49:


//--------------------- .nv.info._Z10copy_arrayPfS_ --------------------------
	.section	.nv.info._Z10copy_arrayPfS_,"",@"SHT_CUDA_INFO"
	.sectionflags	@""
	.align	4


	//----- nvinfo : EIATTR_CUDA_API_VERSION
	.align		4
        /*0000*/ 	.byte	0x04, 0x37
        /*0002*/ 	.short	(.L_51 - .L_50)
.L_50:
        /*0004*/ 	.word	0x00000082


	//----- nvinfo : EIATTR_KPARAM_INFO
	.align		4
.L_51:
        /*0008*/ 	.byte	0x04, 0x17
        /*000a*/ 	.short	(.L_53 - .L_52)
.L_52:
        /*000c*/ 	.word	0x00000000
        /*0010*/ 	.short	0x0001
        /*0012*/ 	.short	0x0008
        /*0014*/ 	.byte	0x00, 0xf5, 0x21, 0x00


	//----- nvinfo : EIATTR_KPARAM_INFO
	.align		4
.L_53:
        /*0018*/ 	.byte	0x04, 0x17
        /*001a*/ 	.short	(.L_55 - .L_54)
.L_54:
        /*001c*/ 	.word	0x00000000
        /*0020*/ 	.short	0x0000
        /*0022*/ 	.short	0x0000
        /*0024*/ 	.byte	0x00, 0xf5, 0x21, 0x00


	//----- nvinfo : EIATTR_SPARSE_MMA_MASK
	.align		4
.L_55:
        /*0028*/ 	.byte	0x03, 0x50
        /*002a*/ 	.short	0x0000


	//----- nvinfo : EIATTR_MAXREG_COUNT
	.align		4
        /*002c*/ 	.byte	0x03, 0x1b
        /*002e*/ 	.short	0x00ff


	//----- nvinfo : EIATTR_MERCURY_ISA_VERSION
	.align		4
        /*0030*/ 	.byte	0x03, 0x5f
        /*0032*/ 	.short	0x0101


	//----- nvinfo : EIATTR_VRC_CTA_INIT_COUNT
	.align		4
        /*0034*/ 	.byte	0x02, 0x4a
	.zero		1
	.zero		1


	//----- nvinfo : EIATTR_EXIT_INSTR_OFFSETS
	.align		4
        /*0038*/ 	.byte	0x04, 0x1c
        /*003a*/ 	.short	(.L_57 - .L_56)


	//   ....[0]....
.L_56:
        /*003c*/ 	.word	0x000000c0


	//----- nvinfo : EIATTR_CBANK_PARAM_SIZE
	.align		4
.L_57:
        /*0040*/ 	.byte	0x03, 0x19
        /*0042*/ 	.short	0x0010


	//----- nvinfo : EIATTR_PARAM_CBANK
	.align		4
        /*0044*/ 	.byte	0x04, 0x0a
        /*0046*/ 	.short	(.L_59 - .L_58)
	.align		4
.L_58:
        /*0048*/ 	.word	index@(.nv.constant0._Z10copy_arrayPfS_)
        /*004c*/ 	.short	0x0380
        /*004e*/ 	.short	0x0010


	//----- nvinfo : EIATTR_SW_WAR
	.align		4
.L_59:
        /*0050*/ 	.byte	0x04, 0x36
        /*0052*/ 	.short	(.L_61 - .L_60)
.L_60:
        /*0054*/ 	.word	0x00000008
.L_61:


//--------------------- .nv.callgraph             --------------------------
	.section	.nv.callgraph,"",@"SHT_CUDA_CALLGRAPH"
	.align	4
	.sectionentsize	8
	.align		4
        /*0000*/ 	.word	0x00000000
	.align		4
        /*0004*/ 	.word	0xffffffff
	.align		4
        /*0008*/ 	.word	0x00000000
	.align		4
        /*000c*/ 	.word	0xfffffffe
	.align		4
        /*0010*/ 	.word	0x00000000
	.align		4
        /*0014*/ 	.word	0xfffffffd
	.align		4
        /*0018*/ 	.word	0x00000000
	.align		4
        /*001c*/ 	.word	0xfffffffc


//--------------------- .text._Z15prefix_sum_dropPfS_ii --------------------------
	.section	.text._Z15prefix_sum_dropPfS_ii,"ax",@progbits
	.align	128
        .global         _Z15prefix_sum_dropPfS_ii
        .type           _Z15prefix_sum_dropPfS_ii,@function
        .size           _Z15prefix_sum_dropPfS_ii,(.L_x_5 - _Z15prefix_sum_dropPfS_ii)
        .other          _Z15prefix_sum_dropPfS_ii,@"STO_CUDA_ENTRY STV_DEFAULT"
_Z15prefix_sum_dropPfS_ii:
.text._Z15prefix_sum_dropPfS_ii:
[----:B------:R-:W-:Y:S01]  /*0000*/  LDC R1, c[0x0][0x37c] ;  /* 0x0000df00ff017b82 */ /* 0x000fe20000000800 */
[----:B------:R-:W0:Y:S07]  /*0010*/  S2R R3, SR_TID.X ;  /* 0x0000000000037919 */ /* 0x000e2e0000002100 */
[----:B------:R-:W0:Y:S08]  /*0020*/  S2UR UR4, SR_CTAID.X ;  /* 0x00000000000479c3 */ /* 0x000e300000002500 */
[----:B------:R-:W0:Y:S02]  /*0030*/  LDC R0, c[0x0][0x360] ;  /* 0x0000d800ff007b82 */ /* 0x000e240000000800 */
[----:B0-----:R-:W-:-:S05]  /*0040*/  IMAD R0, R0, UR4, R3 ;  /* 0x0000000400007c24 */ /* 0x001fca000f8e0203 */
[----:B------:R-:W-:-:S13]  /*0050*/  ISETP.NE.AND P0, PT, R0, RZ, PT ;  /* 0x000000ff0000720c */ /* 0x000fda0003f05270 */
[----:B------:R-:W-:Y:S05]  /*0060*/  @!P0 EXIT ;  /* 0x000000000000894d */ /* 0x000fea0003800000 */
[----:B------:R-:W-:Y:S01]  /*0070*/  ISETP.NE.AND P0, PT, R0, 0x1, PT ;  /* 0x000000010000780c */ /* 0x000fe20003f05270 */
[----:B------:R-:W0:-:S12]  /*0080*/  LDCU.64 UR4, c[0x0][0x358] ;  /* 0x00006b00ff0477ac */ /* 0x000e180008000a00 */
[----:B------:R-:W-:Y:S05]  /*0090*/  @P0 BRA `(.L_x_0) ;  /* 0x0000000000200947 */ /* 0x000fea0003800000 */
[----:B------:R-:W1:Y:S08]  /*00a0*/  LDC R7, c[0x0][0x390] ;  /* 0x0000e400ff077b82 */ /* 0x000e700000000800 */
[----:B------:R-:W1:Y:S08]  /*00b0*/  LDC.64 R2, c[0x0][0x380] ;  /* 0x0000e000ff027b82 */ /* 0x000e700000000a00 */
[----:B------:R-:W2:Y:S01]  /*00c0*/  LDC.64 R4, c[0x0][0x388] ;  /* 0x0000e200ff047b82 */ /* 0x000ea20000000a00 */
[----:B-1----:R-:W-:-:S06]  /*00d0*/  IMAD.WIDE R2, R7, 0x4, R2 ;  /* 0x0000000407027825 */ /* 0x002fcc00078e0202 */
[----:B0-----:R-:W3:Y:S01]  /*00e0*/  LDG.E R3, desc[UR4][R2.64+0x4] ;  /* 0x0000040402037981 */ /* 0x001ee2000c1e1900 */
[----:B--2---:R-:W-:-:S05]  /*00f0*/  IMAD.WIDE R4, R7, 0x4, R4 ;  /* 0x0000000407047825 */ /* 0x004fca00078e0204 */
[----:B---3--:R-:W-:Y:S01]  /*0100*/  STG.E desc[UR4][R4.64+0x4], R3 ;  /* 0x0000040304007986 */ /* 0x008fe2000c101904 */
[----:B------:R-:W-:Y:S05]  /*0110*/  EXIT ;  /* 0x000000000000794d */ /* 0x000fea0003800000 */
.L_x_0:
[----:B------:R-:W-:-:S04]  /*0120*/  LOP3.LUT R2, R0, 0x1, RZ, 0xc0, !PT ;  /* 0x0000000100027812 */ /* 0x000fc800078ec0ff */
[----:B------:R-:W-:-:S13]  /*0130*/  ISETP.NE.U32.AND P0, PT, R2, 0x1, PT ;  /* 0x000000010200780c */ /* 0x000fda0003f05070 */
[----:B------:R-:W-:Y:S05]  /*0140*/  @!P0 BRA `(.L_x_1) ;  /* 0x0000000000248947 */ /* 0x000fea0003800000 */
[----:B------:R-:W1:Y:S01]  /*0150*/  LDC.64 R4, c[0x0][0x388] ;  /* 0x0000e200ff047b82 */ /* 0x000e620000000a00 */
[----:B------:R-:W2:Y:S02]  /*0160*/  LDCU.64 UR6, c[0x0][0x390] ;  /* 0x00007200ff0677ac */ /* 0x000ea40008000a00 */
[----:B--2---:R-:W-:-:S05]  /*0170*/  LEA.HI.SX32 R3, R0, UR7, 0x1f ;  /* 0x0000000700037c11 */ /* 0x004fca000f8ffaff */
[----:B-1----:R-:W-:-:S06]  /*0180*/  IMAD.WIDE R2, R3, 0x4, R4 ;  /* 0x0000000403027825 */ /* 0x002fcc00078e0204 */
[----:B0-----:R-:W2:Y:S01]  /*0190*/  LDG.E R3, desc[UR4][R2.64] ;  /* 0x0000000402037981 */ /* 0x001ea2000c1e1900 */
[----:B------:R-:W-:-:S05]  /*01a0*/  IADD3 R7, PT, PT, R0, UR6, RZ ;  /* 0x0000000600077c10 */ /* 0x000fca000fffe0ff */
[----:B------:R-:W-:-:S05]  /*01b0*/  IMAD.WIDE R4, R7, 0x4, R4 ;  /* 0x0000000407047825 */ /* 0x000fca00078e0204 */
[----:B--2---:R-:W-:Y:S01]  /*01c0*/  STG.E desc[UR4][R4.64], R3 ;  /* 0x0000000304007986 */ /* 0x004fe2000c101904 */
[----:B------:R-:W-:Y:S05]  /*01d0*/  EXIT ;  /* 0x000000000000794d */ /* 0x000fea0003800000 */
.L_x_1:
[----:B------:R-:W1:Y:S01]  /*01e0*/  LDC.64 R6, c[0x0][0x388] ;  /* 0x0000e200ff067b82 */ /* 0x000e620000000a00 */
[----:B------:R-:W2:Y:S01]  /*01f0*/  LDCU.64 UR6, c[0x0][0x390] ;  /* 0x00007200ff0677ac */ /* 0x000ea20008000a00 */
[----:B------:R-:W-:-:S06]  /*0200*/  IADD3 R2, PT, PT, R0, -0x1, RZ ;  /* 0xffffffff00027810 */ /* 0x000fcc0007ffe0ff */
[----:B------:R-:W3:Y:S01]  /*0210*/  LDC.64 R4, c[0x0][0x380] ;  /* 0x0000e000ff047b82 */ /* 0x000ee20000000a00 */
[----:B--2---:R-:W-:Y:S02]  /*0220*/  LEA.HI.SX32 R3, R2, UR7, 0x1f ;  /* 0x0000000702037c11 */ /* 0x004fe4000f8ffaff */
[----:B------:R-:W-:-:S03]  /*0230*/  IADD3 R11, PT, PT, R0, UR6, RZ ;  /* 0x00000006000b7c10 */ /* 0x000fc6000fffe0ff */
[----:B-1----:R-:W-:-:S06]  /*0240*/  IMAD.WIDE R2, R3, 0x4, R6 ;  /* 0x0000000403027825 */ /* 0x002fcc00078e0206 */
[----:B0-----:R-:W2:Y:S01]  /*0250*/  LDG.E R3, desc[UR4][R2.64] ;  /* 0x0000000402037981 */ /* 0x001ea2000c1e1900 */
[----:B---3--:R-:W-:-:S06]  /*0260*/  IMAD.WIDE R4, R11, 0x4, R4 ;  /* 0x000000040b047825 */ /* 0x008fcc00078e0204 */
[----:B------:R-:W2:Y:S02]  /*0270*/  LDG.E R4, desc[UR4][R4.64] ;  /* 0x0000000404047981 */ /* 0x000ea4000c1e1900 */
[----:B--2---:R-:W-:-:S13]  /*0280*/  FSETP.GT.AND P0, PT, R3, R4, PT ;  /* 0x000000040300720b */ /* 0x004fda0003f04000 */
[----:B------:R-:W-:-:S05]  /*0290*/  @P0 IMAD.WIDE R8, R11, 0x4, R6 ;  /* 0x000000040b080825 */ /* 0x000fca00078e0206 */
[----:B------:R0:W-:Y:S01]  /*02a0*/  @P0 STG.E desc[UR4][R8.64], R4 ;  /* 0x0000000408000986 */ /* 0x0001e2000c101904 */
[----:B------:R-:W-:Y:S05]  /*02b0*/  @P0 EXIT ;  /* 0x000000000000094d */ /* 0x000fea0003800000 */
[----:B------:R-:W-:-:S05]  /*02c0*/  IMAD.WIDE R6, R11, 0x4, R6 ;  /* 0x000000040b067825 */ /* 0x000fca00078e0206 */
[----:B------:R-:W-:Y:S01]  /*02d0*/  STG.E desc[UR4][R6.64], R3 ;  /* 0x0000000306007986 */ /* 0x000fe2000c101904 */
[----:B------:R-:W-:Y:S05]  /*02e0*/  EXIT ;  /* 0x000000000000794d */ /* 0x000fea0003800000 */
.L_x_2:
[----:B------:R-:W-:-:S00]  /*02f0*/  BRA `(.L_x_2) ;  /* 0xfffffffc00fc7947 */ /* 0x000fc0000383ffff */
[----:B------:R-:W-:-:S00]  /*0300*/  NOP ;  /* 0x0000000000007918 */ /* 0x000fc00000000000 */
[----:B------:R-:W-:-:S00]  /*0310*/  NOP ;  /* 0x0000000000007918 */ /* 0x000fc00000000000 */
[----:B------:R-:W-:-:S00]  /*0320*/  NOP ;  /* 0x0000000000007918 */ /* 0x000fc00000000000 */
[----:B------:R-:W-:-:S00]  /*0330*/  NOP ;  /* 0x0000000000007918 */ /* 0x000fc00000000000 */
[----:B------:R-:W-:-:S00]  /*0340*/  NOP ;  /* 0x0000000000007918 */ /* 0x000fc00000000000 */
[----:B------:R-:W-:-:S00]  /*0350*/  NOP ;  /* 0x0000000000007918 */ /* 0x000fc00000000000 */
[----:B------:R-:W-:-:S00]  /*0360*/  NOP ;  /* 0x0000000000007918 */ /* 0x000fc00000000000 */
[----:B------:R-:W-:-:S00]  /*0370*/  NOP ;  /* 0x0000000000007918 */ /* 0x000fc00000000000 */
.L_x_5:


//--------------------- .text._Z17prefix_sum_extendPfii --------------------------
	.section	.text._Z17prefix_sum_extendPfii,"ax",@progbits
	.align	128
        .global         _Z17prefix_sum_extendPfii
        .type           _Z17prefix_sum_extendPfii,@function
        .size           _Z17prefix_sum_extendPfii,(.L_x_6 - _Z17prefix_sum_extendPfii)
        .other          _Z17prefix_sum_extendPfii,@"STO_CUDA_ENTRY STV_DEFAULT"
_Z17prefix_sum_extendPfii:
.text._Z17prefix_sum_extendPfii:
[----:B------:R-:W-:Y:S01]  /*0000*/  LDC R1, c[0x0][0x37c] ;  /* 0x0000df00ff017b82 */ /* 0x000fe20000000800 */
[----:B------:R-:W0:Y:S07]  /*0010*/  S2R R3, SR_TID.X ;  /* 0x0000000000037919 */ /* 0x000e2e0000002100 */
[----:B------:R-:W0:Y:S08]  /*0020*/  S2UR UR4, SR_CTAID.X ;  /* 0x00000000000479c3 */ /* 0x000e300000002500 */
[----:B------:R-:W0:Y:S02]  /*0030*/  LDC R0, c[0x0][0x360] ;  /* 0x0000d800ff007b82 */ /* 0x000e240000000800 */
[----:B0-----:R-:W-:-:S05]  /*0040*/  IMAD R0, R0, UR4, R3 ;  /* 0x0000000400007c24 */ /* 0x001fca000f8e0203 */
[----:B------:R-:W-:-:S13]  /*0050*/  ISETP.NE.AND P0, PT, R0, RZ, PT ;  /* 0x000000ff0000720c */ /* 0x000fda0003f05270 */
[----:B------:R-:W-:Y:S05]  /*0060*/  @!P0 EXIT ;  /* 0x000000000000894d */ /* 0x000fea0003800000 */
[----:B------:R-:W0:Y:S01]  /*0070*/  LDC.64 R6, c[0x0][0x380] ;  /* 0x0000e000ff067b82 */ /* 0x000e220000000a00 */
[----:B------:R-:W1:Y:S01]  /*0080*/  LDCU UR6, c[0x0][0x38c] ;  /* 0x00007180ff0677ac */ /* 0x000e620008000800 */
[----:B------:R-:W2:Y:S01]  /*0090*/  LDCU.64 UR4, c[0x0][0x358] ;  /* 0x00006b00ff0477ac */ /* 0x000ea20008000a00 */
[----:B-1----:R-:W-:-:S05]  /*00a0*/  LEA R3, R0, UR6, 0x1 ;  /* 0x0000000600037c11 */ /* 0x002fca000f8e08ff */
[----:B0-----:R-:W-:-:S05]  /*00b0*/  IMAD.WIDE R2, R3, 0x4, R6 ;  /* 0x0000000403027825 */ /* 0x001fca00078e0206 */
[----:B--2---:R-:W2:Y:S04]  /*00c0*/  LDG.E R9, desc[UR4][R2.64+-0x4] ;  /* 0xfffffc0402097981 */ /* 0x004ea8000c1e1900 */
[----:B------:R-:W2:Y:S02]  /*00d0*/  LDG.E R8, desc[UR4][R2.64] ;  /* 0x0000000402087981 */ /* 0x000ea4000c1e1900 */
[----:B--2---:R-:W-:-:S13]  /*00e0*/  FSETP.GT.AND P0, PT, R9, R8, PT ;  /* 0x000000080900720b */ /* 0x004fda0003f04000 */
[----:B------:R-:W0:Y:S02]  /*00f0*/  @P0 LDC R5, c[0x0][0x388] ;  /* 0x0000e200ff050b82 */ /* 0x000e240000000800 */
[----:B0-----:R-:W-:-:S05]  /*0100*/  @P0 IADD3 R5, PT, PT, R0, R5, RZ ;  /* 0x0000000500050210 */ /* 0x001fca0007ffe0ff */
[----:B------:R-:W-:-:S05]  /*0110*/  @P0 IMAD.WIDE R4, R5, 0x4, R6 ;  /* 0x0000000405040825 */ /* 0x000fca00078e0206 */
[----:B------:R0:W-:Y:S01]  /*0120*/  @P0 STG.E desc[UR4][R4.64], R8 ;  /* 0x0000000804000986 */ /* 0x0001e2000c101904 */
[----:B------:R-:W-:Y:S05]  /*0130*/  @P0 EXIT ;  /* 0x000000000000094d */ /* 0x000fea0003800000 */
[----:B------:R-:W1:Y:S02]  /*0140*/  LDCU UR6, c[0x0][0x388] ;  /* 0x00007100ff0677ac */ /* 0x000e640008000800 */
[----:B-1----:R-:W-:-:S05]  /*0150*/  IADD3 R3, PT, PT, R0, UR6, RZ ;  /* 0x0000000600037c10 */ /* 0x002fca000fffe0ff */
[----:B------:R-:W-:-:S05]  /*0160*/  IMAD.WIDE R6, R3, 0x4, R6 ;  /* 0x0000000403067825 */ /* 0x000fca00078e0206 */
[----:B------:R-:W-:Y:S01]  /*0170*/  STG.E desc[UR4][R6.64], R9 ;  /* 0x0000000906007986 */ /* 0x000fe2000c101904 */
[----:B------:R-:W-:Y:S05]  /*0180*/  EXIT ;  /* 0x000000000000794d */ /* 0x000fea0003800000 */
.L_x_3:
        /* <DEDUP_REMOVED lines=15> */
.L_x_6:


//--------------------- .text._Z10copy_arrayPfS_  --------------------------
	.section	.text._Z10copy_arrayPfS_,"ax",@progbits
	.align	128
        .global         _Z10copy_arrayPfS_
        .type           _Z10copy_arrayPfS_,@function
        .size           _Z10copy_arrayPfS_,(.L_x_7 - _Z10copy_arrayPfS_)
        .other          _Z10copy_arrayPfS_,@"STO_CUDA_ENTRY STV_DEFAULT"
_Z10copy_arrayPfS_:
.text._Z10copy_arrayPfS_:
[----:B------:R-:W-:Y:S01]  /*0000*/  LDC R1, c[0x0][0x37c] ;  /* 0x0000df00ff017b82 */ /* 0x000fe20000000800 */
[----:B------:R-:W0:Y:S07]  /*0010*/  S2R R0, SR_TID.X ;  /* 0x0000000000007919 */ /* 0x000e2e0000002100 */
[----:B------:R-:W0:Y:S01]  /*0020*/  S2UR UR6, SR_CTAID.X ;  /* 0x00000000000679c3 */ /* 0x000e220000002500 */
[----:B------:R-:W1:Y:S07]  /*0030*/  LDCU.64 UR4, c[0x0][0x358] ;  /* 0x00006b00ff0477ac */ /* 0x000e6e0008000a00 */
[----:B------:R-:W0:Y:S08]  /*0040*/  LDC R7, c[0x0][0x360] ;  /* 0x0000d800ff077b82 */ /* 0x000e300000000800 */
[----:B------:R-:W2:Y:S08]  /*0050*/  LDC.64 R2, c[0x0][0x380] ;  /* 0x0000e000ff027b82 */ /* 0x000eb00000000a00 */
[----:B------:R-:W3:Y:S01]  /*0060*/  LDC.64 R4, c[0x0][0x388] ;  /* 0x0000e200ff047b82 */ /* 0x000ee20000000a00 */
[----:B0-----:R-:W-:-:S04]  /*0070*/  IMAD R7, R7, UR6, R0 ;  /* 0x0000000607077c24 */ /* 0x001fc8000f8e0200 */
[----:B--2---:R-:W-:-:S06]  /*0080*/  IMAD.WIDE R2, R7, 0x4, R2 ;  /* 0x0000000407027825 */ /* 0x004fcc00078e0202 */
[----:B-1----:R-:W2:Y:S01]  /*0090*/  LDG.E R3, desc[UR4][R2.64] ;  /* 0x0000000402037981 */ /* 0x002ea2000c1e1900 */
[----:B---3--:R-:W-:-:S05]  /*00a0*/  IMAD.WIDE R4, R7, 0x4, R4 ;  /* 0x0000000407047825 */ /* 0x008fca00078e0204 */
[----:B--2---:R-:W-:Y:S01]  /*00b0*/  STG.E desc[UR4][R4.64], R3 ;  /* 0x0000000304007986 */ /* 0x004fe2000c101904 */
[----:B------:R-:W-:Y:S05]  /*00c0*/  EXIT ;  /* 0x000000000000794d */ /* 0x000fea0003800000 */
.L_x_4:
        /* <DEDUP_REMOVED lines=11> */
.L_x_7:


//--------------------- .nv.shared.reserved.0     --------------------------
	.section	.nv.shared.reserved.0,"aw",@nobits
	.weak		__nv_reservedSMEM_offset_0_alias
	.size		__nv_reservedSMEM_offset_0_alias, 0, 64
	.other		__nv_reservedSMEM_offset_0_alias,@"STO_CUDA_RESERVED_SHARED STV_DEFAULT"
__nv_reservedSMEM_offset_0_alias:
	.zero		0
	.zero		64


//--------------------- .nv.constant0._Z15prefix_sum_dropPfS_ii --------------------------
	.section	.nv.constant0._Z15prefix_sum_dropPfS_ii,"a",@progbits
	.sectionflags	@""
	.align	4
.nv.constant0._Z15prefix_sum_dropPfS_ii:
	.zero		920


//--------------------- .nv.constant0._Z17prefix_sum_extendPfii --------------------------
	.section	.nv.constant0._Z17prefix_sum_extendPfii,"a",@progbits
	.sectionflags	@""
	.align	4
.nv.constant0._Z17prefix_sum_extendPfii:
	.zero		912


//--------------------- .nv.constant0._Z10copy_arrayPfS_ --------------------------
	.section	.nv.constant0._Z10copy_arrayPfS_,"a",@progbits
	.sectionflags	@""
	.align	4
.nv.constant0._Z10copy_arrayPfS_:
	.zero		912


//--------------------- SYMBOLS --------------------------

	.type		.nv.reservedSmem.offset0,@object
	.size		.nv.reservedSmem.offset0,0x4
